//
// Generated by NVIDIA NVVM Compiler
//
// Compiler Build ID: CL-36424714
// Cuda compilation tools, release 13.0, V13.0.88
// Based on NVVM 20.0.0
//

.version 9.0
.target sm_100
.address_size 64

	// .globl	_Z25findNearestNeighborCosinePfS_S_Piiiif
.extern .shared .align 16 .b8 shared[];

.visible .entry _Z25findNearestNeighborCosinePfS_S_Piiiif(
	.param .u64 .ptr .align 1 _Z25findNearestNeighborCosinePfS_S_Piiiif_param_0,
	.param .u64 .ptr .align 1 _Z25findNearestNeighborCosinePfS_S_Piiiif_param_1,
	.param .u64 .ptr .align 1 _Z25findNearestNeighborCosinePfS_S_Piiiif_param_2,
	.param .u64 .ptr .align 1 _Z25findNearestNeighborCosinePfS_S_Piiiif_param_3,
	.param .u32 _Z25findNearestNeighborCosinePfS_S_Piiiif_param_4,
	.param .u32 _Z25findNearestNeighborCosinePfS_S_Piiiif_param_5,
	.param .u32 _Z25findNearestNeighborCosinePfS_S_Piiiif_param_6,
	.param .f32 _Z25findNearestNeighborCosinePfS_S_Piiiif_param_7
)
{
	.reg .pred 	%p<17>;
	.reg .b32 	%r<42>;
	.reg .b32 	%f<139>;
	.reg .b64 	%rd<40>;

	ld.param.u64 	%rd8, [_Z25findNearestNeighborCosinePfS_S_Piiiif_param_0];
	ld.param.u64 	%rd9, [_Z25findNearestNeighborCosinePfS_S_Piiiif_param_1];
	ld.param.u64 	%rd7, [_Z25findNearestNeighborCosinePfS_S_Piiiif_param_3];
	ld.param.u32 	%r21, [_Z25findNearestNeighborCosinePfS_S_Piiiif_param_4];
	ld.param.u32 	%r22, [_Z25findNearestNeighborCosinePfS_S_Piiiif_param_5];
	ld.param.u32 	%r20, [_Z25findNearestNeighborCosinePfS_S_Piiiif_param_6];
	ld.param.f32 	%f41, [_Z25findNearestNeighborCosinePfS_S_Piiiif_param_7];
	cvta.to.global.u64 	%rd1, %rd8;
	cvta.to.global.u64 	%rd2, %rd9;
	mov.u32 	%r1, %ntid.x;
	mov.u32 	%r2, %tid.x;
	mov.u32 	%r23, %ctaid.x;
	mad.lo.s32 	%r3, %r23, %r1, %r2;
	mov.u32 	%r4, %ctaid.y;
	setp.ge.s32 	%p1, %r3, %r21;
	setp.ge.s32 	%p2, %r4, %r22;
	or.pred  	%p3, %p1, %p2;
	@%p3 bra 	$L__BB0_18;
	setp.lt.s32 	%p4, %r20, 1;
	mov.f32 	%f135, 0f00000000;
	mov.f32 	%f136, %f135;
	mov.f32 	%f137, %f135;
	@%p4 bra 	$L__BB0_13;
	mul.lo.s32 	%r5, %r20, %r3;
	mul.lo.s32 	%r6, %r20, %r4;
	and.b32  	%r7, %r20, 7;
	setp.lt.u32 	%p5, %r20, 8;
	mov.f32 	%f137, 0f00000000;
	mov.b32 	%r40, 0;
	mov.f32 	%f136, %f137;
	mov.f32 	%f135, %f137;
	@%p5 bra 	$L__BB0_5;
	and.b32  	%r40, %r20, 2147483640;
	neg.s32 	%r38, %r40;
	add.s64 	%rd3, %rd1, 16;
	mul.wide.u32 	%rd10, %r6, 4;
	add.s64 	%rd11, %rd10, %rd2;
	add.s64 	%rd39, %rd11, 16;
	mov.f32 	%f137, 0f00000000;
	mov.u32 	%r37, %r5;
$L__BB0_4:
	.pragma "nounroll";
	mul.wide.s32 	%rd12, %r37, 4;
	add.s64 	%rd13, %rd3, %rd12;
	ld.global.f32 	%f46, [%rd39+-16];
	ld.global.f32 	%f47, [%rd13+-16];
	fma.rn.f32 	%f48, %f46, %f47, %f135;
	fma.rn.f32 	%f49, %f46, %f46, %f136;
	fma.rn.f32 	%f50, %f47, %f47, %f137;
	ld.global.f32 	%f51, [%rd39+-12];
	ld.global.f32 	%f52, [%rd13+-12];
	fma.rn.f32 	%f53, %f51, %f52, %f48;
	fma.rn.f32 	%f54, %f51, %f51, %f49;
	fma.rn.f32 	%f55, %f52, %f52, %f50;
	ld.global.f32 	%f56, [%rd39+-8];
	ld.global.f32 	%f57, [%rd13+-8];
	fma.rn.f32 	%f58, %f56, %f57, %f53;
	fma.rn.f32 	%f59, %f56, %f56, %f54;
	fma.rn.f32 	%f60, %f57, %f57, %f55;
	ld.global.f32 	%f61, [%rd39+-4];
	ld.global.f32 	%f62, [%rd13+-4];
	fma.rn.f32 	%f63, %f61, %f62, %f58;
	fma.rn.f32 	%f64, %f61, %f61, %f59;
	fma.rn.f32 	%f65, %f62, %f62, %f60;
	ld.global.f32 	%f66, [%rd39];
	ld.global.f32 	%f67, [%rd13];
	fma.rn.f32 	%f68, %f66, %f67, %f63;
	fma.rn.f32 	%f69, %f66, %f66, %f64;
	fma.rn.f32 	%f70, %f67, %f67, %f65;
	ld.global.f32 	%f71, [%rd39+4];
	ld.global.f32 	%f72, [%rd13+4];
	fma.rn.f32 	%f73, %f71, %f72, %f68;
	fma.rn.f32 	%f74, %f71, %f71, %f69;
	fma.rn.f32 	%f75, %f72, %f72, %f70;
	ld.global.f32 	%f76, [%rd39+8];
	ld.global.f32 	%f77, [%rd13+8];
	fma.rn.f32 	%f78, %f76, %f77, %f73;
	fma.rn.f32 	%f79, %f76, %f76, %f74;
	fma.rn.f32 	%f80, %f77, %f77, %f75;
	ld.global.f32 	%f81, [%rd39+12];
	ld.global.f32 	%f82, [%rd13+12];
	fma.rn.f32 	%f135, %f81, %f82, %f78;
	fma.rn.f32 	%f136, %f81, %f81, %f79;
	fma.rn.f32 	%f137, %f82, %f82, %f80;
	add.s32 	%r38, %r38, 8;
	add.s32 	%r37, %r37, 8;
	add.s64 	%rd39, %rd39, 32;
	setp.ne.s32 	%p6, %r38, 0;
	@%p6 bra 	$L__BB0_4;
$L__BB0_5:
	setp.eq.s32 	%p7, %r7, 0;
	@%p7 bra 	$L__BB0_13;
	and.b32  	%r15, %r20, 3;
	setp.lt.u32 	%p8, %r7, 4;
	@%p8 bra 	$L__BB0_8;
	add.s32 	%r25, %r40, %r5;
	add.s32 	%r26, %r40, %r6;
	mul.wide.u32 	%rd14, %r26, 4;
	add.s64 	%rd15, %rd2, %rd14;
	ld.global.f32 	%f84, [%rd15];
	mul.wide.s32 	%rd16, %r25, 4;
	add.s64 	%rd17, %rd1, %rd16;
	ld.global.f32 	%f85, [%rd17];
	fma.rn.f32 	%f86, %f84, %f85, %f135;
	fma.rn.f32 	%f87, %f84, %f84, %f136;
	fma.rn.f32 	%f88, %f85, %f85, %f137;
	cvt.u64.u32 	%rd18, %r6;
	cvt.u64.u32 	%rd19, %r40;
	add.s64 	%rd20, %rd19, %rd18;
	shl.b64 	%rd21, %rd20, 2;
	add.s64 	%rd22, %rd2, %rd21;
	ld.global.f32 	%f89, [%rd22+4];
	ld.global.f32 	%f90, [%rd17+4];
	fma.rn.f32 	%f91, %f89, %f90, %f86;
	fma.rn.f32 	%f92, %f89, %f89, %f87;
	fma.rn.f32 	%f93, %f90, %f90, %f88;
	ld.global.f32 	%f94, [%rd22+8];
	ld.global.f32 	%f95, [%rd17+8];
	fma.rn.f32 	%f96, %f94, %f95, %f91;
	fma.rn.f32 	%f97, %f94, %f94, %f92;
	fma.rn.f32 	%f98, %f95, %f95, %f93;
	ld.global.f32 	%f99, [%rd22+12];
	ld.global.f32 	%f100, [%rd17+12];
	fma.rn.f32 	%f135, %f99, %f100, %f96;
	fma.rn.f32 	%f136, %f99, %f99, %f97;
	fma.rn.f32 	%f137, %f100, %f100, %f98;
	add.s32 	%r40, %r40, 4;
$L__BB0_8:
	setp.eq.s32 	%p9, %r15, 0;
	@%p9 bra 	$L__BB0_13;
	setp.eq.s32 	%p10, %r15, 1;
	@%p10 bra 	$L__BB0_11;
	add.s32 	%r27, %r40, %r5;
	add.s32 	%r28, %r40, %r6;
	mul.wide.u32 	%rd23, %r28, 4;
	add.s64 	%rd24, %rd2, %rd23;
	ld.global.f32 	%f102, [%rd24];
	mul.wide.s32 	%rd25, %r27, 4;
	add.s64 	%rd26, %rd1, %rd25;
	ld.global.f32 	%f103, [%rd26];
	fma.rn.f32 	%f104, %f102, %f103, %f135;
	fma.rn.f32 	%f105, %f102, %f102, %f136;
	fma.rn.f32 	%f106, %f103, %f103, %f137;
	cvt.u64.u32 	%rd27, %r6;
	cvt.u64.u32 	%rd28, %r40;
	add.s64 	%rd29, %rd28, %rd27;
	shl.b64 	%rd30, %rd29, 2;
	add.s64 	%rd31, %rd2, %rd30;
	ld.global.f32 	%f107, [%rd31+4];
	ld.global.f32 	%f108, [%rd26+4];
	fma.rn.f32 	%f135, %f107, %f108, %f104;
	fma.rn.f32 	%f136, %f107, %f107, %f105;
	fma.rn.f32 	%f137, %f108, %f108, %f106;
	add.s32 	%r40, %r40, 2;
$L__BB0_11:
	and.b32  	%r29, %r20, 1;
	setp.eq.b32 	%p11, %r29, 1;
	not.pred 	%p12, %p11;
	@%p12 bra 	$L__BB0_13;
	add.s32 	%r30, %r40, %r5;
	add.s32 	%r31, %r40, %r6;
	mul.wide.u32 	%rd32, %r31, 4;
	add.s64 	%rd33, %rd2, %rd32;
	ld.global.f32 	%f109, [%rd33];
	mul.wide.s32 	%rd34, %r30, 4;
	add.s64 	%rd35, %rd1, %rd34;
	ld.global.f32 	%f110, [%rd35];
	fma.rn.f32 	%f135, %f109, %f110, %f135;
	fma.rn.f32 	%f136, %f109, %f109, %f136;
	fma.rn.f32 	%f137, %f110, %f110, %f137;
$L__BB0_13:
	sqrt.rn.f32 	%f37, %f136;
	sqrt.rn.f32 	%f112, %f137;
	setp.leu.f32 	%p13, %f37, 0f00000000;
	setp.leu.f32 	%p14, %f112, 0f00000000;
	mov.f32 	%f138, 0f00000000;
	or.pred  	%p15, %p13, %p14;
	@%p15 bra 	$L__BB0_15;
	mul.f32 	%f113, %f37, %f112;
	div.rn.f32 	%f138, %f135, %f113;
$L__BB0_15:
	shl.b32 	%r32, %r2, 2;
	mov.u32 	%r33, shared;
	add.s32 	%r34, %r33, %r32;
	st.shared.f32 	[%r34], %f138;
	shl.b32 	%r35, %r1, 2;
	add.s32 	%r36, %r34, %r35;
	st.shared.u32 	[%r36], %r3;
	setp.leu.f32 	%p16, %f138, %f41;
	@%p16 bra 	$L__BB0_17;
	cvta.to.global.u64 	%rd36, %rd7;
	mul.wide.u32 	%rd37, %r4, 4;
	add.s64 	%rd38, %rd36, %rd37;
	st.global.u32 	[%rd38], %r3;
$L__BB0_17:
	bar.sync 	0;
$L__BB0_18:
	ret;

}


// ===== COMPILED SASS (sm_100) =====

	.target	sm_100

	.elftype	@"ET_EXEC"


//--------------------- .note.nv.tkinfo           --------------------------
	.section	.note.nv.tkinfo,"",@"SHT_NOTE"
	.sectionflags	@"SHF_NOTE_NV_TKINFO"
	.tkinfo
        /*0018*/ 	.word	0x00000002
        /*0030*/ 	.string	""
        /*0030*/ 	.string	"ptxas"
        /*0030*/ 	.string	"Cuda compilation tools, release 13.0, V13.0.88"
        /*0030*/ 	.string	"Build cuda_13.0.r13.0/compiler.36424714_0"
        /*0030*/ 	.string	"-arch sm_100 -m 64 "



//--------------------- .note.nv.cuinfo           --------------------------
	.section	.note.nv.cuinfo,"",@"SHT_NOTE"
	.sectionflags	@"SHF_NOTE_NV_CUINFO"
        /*0018*/ 	.short	0x0002
        /*001a*/ 	.short	0x0064
        /*001c*/ 	.short	0x0082
	.zero		2


//--------------------- .nv.info                  --------------------------
	.section	.nv.info,"",@"SHT_CUDA_INFO"
	.align	4


	//----- nvinfo : EIATTR_REGCOUNT
	.align		4
        /*0000*/ 	.byte	0x04, 0x2f
        /*0002*/ 	.short	(.L_1 - .L_0)
	.align		4
.L_0:
        /*0004*/ 	.word	index@(_Z25findNearestNeighborCosinePfS_S_Piiiif)
        /*0008*/ 	.word	0x00000020


	//----- nvinfo : EIATTR_FRAME_SIZE
	.align		4
.L_1:
        /*000c*/ 	.byte	0x04, 0x11
        /*000e*/ 	.short	(.L_3 - .L_2)
	.align		4
.L_2:
        /*0010*/ 	.word	index@($__internal_1_$__cuda_sm3x_div_rn_noftz_f32_slowpath)
        /*0014*/ 	.word	0x00000000


	//----- nvinfo : EIATTR_FRAME_SIZE
	.align		4
.L_3:
        /*0018*/ 	.byte	0x04, 0x11
        /*001a*/ 	.short	(.L_5 - .L_4)
	.align		4
.L_4:
        /*001c*/ 	.word	index@($__internal_0_$__cuda_sm20_sqrt_rn_f32_slowpath)
        /*0020*/ 	.word	0x00000000


	//----- nvinfo : EIATTR_FRAME_SIZE
	.align		4
.L_5:
        /*0024*/ 	.byte	0x04, 0x11
        /*0026*/ 	.short	(.L_7 - .L_6)
	.align		4
.L_6:
        /*0028*/ 	.word	index@(_Z25findNearestNeighborCosinePfS_S_Piiiif)
        /*002c*/ 	.word	0x00000000


	//----- nvinfo : EIATTR_MIN_STACK_SIZE
	.align		4
.L_7:
        /*0030*/ 	.byte	0x04, 0x12
        /*0032*/ 	.short	(.L_9 - .L_8)
	.align		4
.L_8:
        /*0034*/ 	.word	index@(_Z25findNearestNeighborCosinePfS_S_Piiiif)
        /*0038*/ 	.word	0x00000000
.L_9:


//--------------------- .nv.compat                --------------------------
	.section	.nv.compat,"",@"SHT_CUDA_COMPAT_INFO"
	.align	4
        /*0000*/ 	.byte	0x02, 0x09, 0x00, 0x00, 0x02, 0x02, 0x01, 0x00, 0x02, 0x05, 0x05, 0x00, 0x03, 0x07, 0x01, 0x01
        /*0010*/ 	.byte	0x02, 0x03, 0x00, 0x00, 0x02, 0x06, 0x01, 0x00, 0x04, 0x0b, 0x08, 0x00, 0x01, 0x00, 0x00, 0x00
        /*0020*/ 	.byte	0x00, 0x00, 0x00, 0x00


//--------------------- .nv.info._Z25findNearestNeighborCosinePfS_S_Piiiif --------------------------
	.section	.nv.info._Z25findNearestNeighborCosinePfS_S_Piiiif,"",@"SHT_CUDA_INFO"
	.sectionflags	@""
	.align	4


	//----- nvinfo : EIATTR_CUDA_API_VERSION
	.align		4
        /*0000*/ 	.byte	0x04, 0x37
        /*0002*/ 	.short	(.L_11 - .L_10)
.L_10:
        /*0004*/ 	.word	0x00000082


	//----- nvinfo : EIATTR_KPARAM_INFO
	.align		4
.L_11:
        /*0008*/ 	.byte	0x04, 0x17
        /*000a*/ 	.short	(.L_13 - .L_12)
.L_12:
        /*000c*/ 	.word	0x00000000
        /*0010*/ 	.short	0x0007
        /*0012*/ 	.short	0x002c
        /*0014*/ 	.byte	0x00, 0xf0, 0x11, 0x00


	//----- nvinfo : EIATTR_KPARAM_INFO
	.align		4
.L_13:
        /*0018*/ 	.byte	0x04, 0x17
        /*001a*/ 	.short	(.L_15 - .L_14)
.L_14:
        /*001c*/ 	.word	0x00000000
        /*0020*/ 	.short	0x0006
        /*0022*/ 	.short	0x0028
        /*0024*/ 	.byte	0x00, 0xf0, 0x11, 0x00


	//----- nvinfo : EIATTR_KPARAM_INFO
	.align		4
.L_15:
        /*0028*/ 	.byte	0x04, 0x17
        /*002a*/ 	.short	(.L_17 - .L_16)
.L_16:
        /*002c*/ 	.word	0x00000000
        /*0030*/ 	.short	0x0005
        /*0032*/ 	.short	0x0024
        /*0034*/ 	.byte	0x00, 0xf0, 0x11, 0x00


	//----- nvinfo : EIATTR_KPARAM_INFO
	.align		4
.L_17:
        /*0038*/ 	.byte	0x04, 0x17
        /*003a*/ 	.short	(.L_19 - .L_18)
.L_18:
        /*003c*/ 	.word	0x00000000
        /*0040*/ 	.short	0x0004
        /*0042*/ 	.short	0x0020
        /*0044*/ 	.byte	0x00, 0xf0, 0x11, 0x00


	//----- nvinfo : EIATTR_KPARAM_INFO
	.align		4
.L_19:
        /*0048*/ 	.byte	0x04, 0x17
        /*004a*/ 	.short	(.L_21 - .L_20)
.L_20:
        /*004c*/ 	.word	0x00000000
        /*0050*/ 	.short	0x0003
        /*0052*/ 	.short	0x0018
        /*0054*/ 	.byte	0x00, 0xf5, 0x21, 0x00


	//----- nvinfo : EIATTR_KPARAM_INFO
	.align		4
.L_21:
        /*0058*/ 	.byte	0x04, 0x17
        /*005a*/ 	.short	(.L_23 - .L_22)
.L_22:
        /*005c*/ 	.word	0x00000000
        /*0060*/ 	.short	0x0002
        /*0062*/ 	.short	0x0010
        /*0064*/ 	.byte	0x00, 0xf5, 0x21, 0x00


	//----- nvinfo : EIATTR_KPARAM_INFO
	.align		4
.L_23:
        /*0068*/ 	.byte	0x04, 0x17
        /*006a*/ 	.short	(.L_25 - .L_24)
.L_24:
        /*006c*/ 	.word	0x00000000
        /*0070*/ 	.short	0x0001
        /*0072*/ 	.short	0x0008
        /*0074*/ 	.byte	0x00, 0xf5, 0x21, 0x00


	//----- nvinfo : EIATTR_KPARAM_INFO
	.align		4
.L_25:
        /*0078*/ 	.byte	0x04, 0x17
        /*007a*/ 	.short	(.L_27 - .L_26)
.L_26:
        /*007c*/ 	.word	0x00000000
        /*0080*/ 	.short	0x0000
        /*0082*/ 	.short	0x0000
        /*0084*/ 	.byte	0x00, 0xf5, 0x21, 0x00


	//----- nvinfo : EIATTR_SPARSE_MMA_MASK
	.align		4
.L_27:
        /*0088*/ 	.byte	0x03, 0x50
        /*008a*/ 	.short	0x0000


	//----- nvinfo : EIATTR_MAXREG_COUNT
	.align		4
        /*008c*/ 	.byte	0x03, 0x1b
        /*008e*/ 	.short	0x00ff


	//----- nvinfo : EIATTR_NUM_BARRIERS
	.align		4
        /*0090*/ 	.byte	0x02, 0x4c
        /*0092*/ 	.byte	0x01
	.zero		1


	//----- nvinfo : EIATTR_MERCURY_ISA_VERSION
	.align		4
        /*0094*/ 	.byte	0x03, 0x5f
        /*0096*/ 	.short	0x0101


	//----- nvinfo : EIATTR_VRC_CTA_INIT_COUNT
	.align		4
        /*0098*/ 	.byte	0x02, 0x4a
	.zero		1
	.zero		1


	//----- nvinfo : EIATTR_EXIT_INSTR_OFFSETS
	.align		4
        /*009c*/ 	.byte	0x04, 0x1c
        /*009e*/ 	.short	(.L_29 - .L_28)


	//   ....[0]....
.L_28:
        /*00a0*/ 	.word	0x00000090


	//   ....[1]....
        /*00a4*/ 	.word	0x00000df0


	//----- nvinfo : EIATTR_CRS_STACK_SIZE
	.align		4
.L_29:
        /*00a8*/ 	.byte	0x04, 0x1e
        /*00aa*/ 	.short	(.L_31 - .L_30)
.L_30:
        /*00ac*/ 	.word	0x00000000


	//----- nvinfo : EIATTR_CBANK_PARAM_SIZE
	.align		4
.L_31:
        /*00b0*/ 	.byte	0x03, 0x19
        /*00b2*/ 	.short	0x0030


	//----- nvinfo : EIATTR_PARAM_CBANK
	.align		4
        /*00b4*/ 	.byte	0x04, 0x0a
        /*00b6*/ 	.short	(.L_33 - .L_32)
	.align		4
.L_32:
        /*00b8*/ 	.word	index@(.nv.constant0._Z25findNearestNeighborCosinePfS_S_Piiiif)
        /*00bc*/ 	.short	0x0380
        /*00be*/ 	.short	0x0030


	//----- nvinfo : EIATTR_SW_WAR
	.align		4
.L_33:
        /*00c0*/ 	.byte	0x04, 0x36
        /*00c2*/ 	.short	(.L_35 - .L_34)
.L_34:
        /*00c4*/ 	.word	0x00000008
.L_35:


//--------------------- .nv.callgraph             --------------------------
	.section	.nv.callgraph,"",@"SHT_CUDA_CALLGRAPH"
	.align	4
	.sectionentsize	8
	.align		4
        /*0000*/ 	.word	0x00000000
	.align		4
        /*0004*/ 	.word	0xffffffff
	.align		4
        /*0008*/ 	.word	0x00000000
	.align		4
        /*000c*/ 	.word	0xfffffffe
	.align		4
        /*0010*/ 	.word	0x00000000
	.align		4
        /*0014*/ 	.word	0xfffffffd
	.align		4
        /*0018*/ 	.word	0x00000000
	.align		4
        /*001c*/ 	.word	0xfffffffc


//--------------------- .text._Z25findNearestNeighborCosinePfS_S_Piiiif --------------------------
	.section	.text._Z25findNearestNeighborCosinePfS_S_Piiiif,"ax",@progbits
	.align	128
        .global         _Z25findNearestNeighborCosinePfS_S_Piiiif
        .type           _Z25findNearestNeighborCosinePfS_S_Piiiif,@function
        .size           _Z25findNearestNeighborCosinePfS_S_Piiiif,(.L_x_28 - _Z25findNearestNeighborCosinePfS_S_Piiiif)
        .other          _Z25findNearestNeighborCosinePfS_S_Piiiif,@"STO_CUDA_ENTRY STV_DEFAULT"
_Z25findNearestNeighborCosinePfS_S_Piiiif:
.text._Z25findNearestNeighborCosinePfS_S_Piiiif:
[----:B------:R-:W-:Y:S01]  /*0000*/  LDC R1, c[0x0][0x37c] ;  /* 0x0000df00ff017b82 */ /* 0x000fe20000000800 */
[----:B------:R-:W0:Y:S07]  /*0010*/  S2R R6, SR_TID.X ;  /* 0x0000000000067919 */ /* 0x000e2e0000002100 */
[----:B------:R-:W0:Y:S01]  /*0020*/  S2UR UR4, SR_CTAID.X ;  /* 0x00000000000479c3 */ /* 0x000e220000002500 */
[----:B------:R-:W1:Y:S01]  /*0030*/  LDCU.64 UR6, c[0x0][0x3a0] ;  /* 0x00007400ff0677ac */ /* 0x000e620008000a00 */
[----:B------:R-:W1:Y:S06]  /*0040*/  S2R R7, SR_CTAID.Y ;  /* 0x0000000000077919 */ /* 0x000e6c0000002600 */
[----:B------:R-:W0:Y:S02]  /*0050*/  LDC R9, c[0x0][0x360] ;  /* 0x0000d800ff097b82 */ /* 0x000e240000000800 */
[----:B0-----:R-:W-:Y:S01]  /*0060*/  IMAD R8, R9, UR4, R6 ;  /* 0x0000000409087c24 */ /* 0x001fe2000f8e0206 */
[----:B-1----:R-:W-:-:S04]  /*0070*/  ISETP.GE.AND P0, PT, R7, UR7, PT ;  /* 0x0000000707007c0c */ /* 0x002fc8000bf06270 */
[----:B------:R-:W-:-:S13]  /*0080*/  ISETP.GE.OR P0, PT, R8, UR6, P0 ;  /* 0x0000000608007c0c */ /* 0x000fda0008706670 */
[----:B------:R-:W-:Y:S05]  /*0090*/  @P0 EXIT ;  /* 0x000000000000094d */ /* 0x000fea0003800000 */
[----:B------:R-:W0:Y:S01]  /*00a0*/  LDCU UR7, c[0x0][0x3a8] ;  /* 0x00007500ff0777ac */ /* 0x000e220008000800 */
[----:B------:R-:W-:Y:S01]  /*00b0*/  HFMA2 R0, -RZ, RZ, 0, 0 ;  /* 0x00000000ff007431 */ /* 0x000fe200000001ff */
[----:B------:R-:W-:Y:S01]  /*00c0*/  CS2R R10, SRZ ;  /* 0x00000000000a7805 */ /* 0x000fe2000001ff00 */
[----:B------:R-:W1:Y:S01]  /*00d0*/  LDCU.64 UR12, c[0x0][0x358] ;  /* 0x00006b00ff0c77ac */ /* 0x000e620008000a00 */
[----:B0-----:R-:W-:-:S09]  /*00e0*/  UISETP.GE.AND UP0, UPT, UR7, 0x1, UPT ;  /* 0x000000010700788c */ /* 0x001fd2000bf06270 */
[----:B-1----:R-:W-:Y:S05]  /*00f0*/  BRA.U !UP0, `(.L_x_0) ;  /* 0x0000000908447547 */ /* 0x002fea000b800000 */
[----:B------:R-:W-:Y:S02]  /*0100*/  UISETP.GE.U32.AND UP1, UPT, UR7, 0x8, UPT ;  /* 0x000000080700788c */ /* 0x000fe4000bf26070 */
[----:B------:R-:W-:Y:S01]  /*0110*/  IMAD R12, R8, UR7, RZ ;  /* 0x00000007080c7c24 */ /* 0x000fe2000f8e02ff */
[----:B------:R-:W-:Y:S02]  /*0120*/  ULOP3.LUT UR10, UR7, 0x7, URZ, 0xc0, !UPT ;  /* 0x00000007070a7892 */ /* 0x000fe4000f8ec0ff */
[----:B------:R-:W-:Y:S01]  /*0130*/  IMAD R13, R7, UR7, RZ ;  /* 0x00000007070d7c24 */ /* 0x000fe2000f8e02ff */
[----:B------:R-:W-:Y:S02]  /*0140*/  CS2R R10, SRZ ;  /* 0x00000000000a7805 */ /* 0x000fe4000001ff00 */
[----:B------:R-:W-:Y:S01]  /*0150*/  MOV R0, RZ ;  /* 0x000000ff00007202 */ /* 0x000fe20000000f00 */
[----:B------:R-:W-:Y:S01]  /*0160*/  UMOV UR4, URZ ;  /* 0x000000ff00047c82 */ /* 0x000fe20008000000 */
[----:B------:R-:W-:Y:S01]  /*0170*/  UISETP.NE.AND UP0, UPT, UR10, URZ, UPT ;  /* 0x000000ff0a00728c */ /* 0x000fe2000bf05270 */
[----:B------:R-:W-:Y:S10]  /*0180*/  BRA.U !UP1, `(.L_x_1) ;  /* 0x0000000109f07547 */ /* 0x000ff4000b800000 */
[----:B------:R-:W0:Y:S01]  /*0190*/  LDC.64 R2, c[0x0][0x388] ;  /* 0x0000e200ff027b82 */ /* 0x000e220000000a00 */
[----:B------:R-:W1:Y:S01]  /*01a0*/  LDCU.64 UR8, c[0x0][0x380] ;  /* 0x00007000ff0877ac */ /* 0x000e620008000a00 */
[----:B------:R-:W-:Y:S02]  /*01b0*/  MOV R10, RZ ;  /* 0x000000ff000a7202 */ /* 0x000fe40000000f00 */
[----:B------:R-:W-:Y:S01]  /*01c0*/  MOV R14, R12 ;  /* 0x0000000c000e7202 */ /* 0x000fe20000000f00 */
[----:B------:R-:W-:Y:S02]  /*01d0*/  ULOP3.LUT UR4, UR7, 0x7ffffff8, URZ, 0xc0, !UPT ;  /* 0x7ffffff807047892 */ /* 0x000fe4000f8ec0ff */
[----:B-1----:R-:W-:Y:S02]  /*01e0*/  UIADD3 UR5, UP1, UPT, UR8, 0x10, URZ ;  /* 0x0000001008057890 */ /* 0x002fe4000ff3e0ff */
[----:B------:R-:W-:Y:S02]  /*01f0*/  UIADD3 UR8, UPT, UPT, -UR4, URZ, URZ ;  /* 0x000000ff04087290 */ /* 0x000fe4000fffe1ff */
[----:B------:R-:W-:Y:S01]  /*0200*/  UIADD3.X UR6, UPT, UPT, URZ, UR9, URZ, UP1, !UPT ;  /* 0x00000009ff067290 */ /* 0x000fe20008ffe4ff */
[----:B0-----:R-:W-:-:S03]  /*0210*/  IMAD.WIDE.U32 R2, R13, 0x4, R2 ;  /* 0x000000040d027825 */ /* 0x001fc600078e0002 */
[----:B------:R-:W-:-:S05]  /*0220*/  IADD3 R2, P0, PT, R2, 0x10, RZ ;  /* 0x0000001002027810 */ /* 0x000fca0007f1e0ff */
[----:B------:R-:W-:-:S08]  /*0230*/  IMAD.X R3, RZ, RZ, R3, P0 ;  /* 0x000000ffff037224 */ /* 0x000fd000000e0603 */
.L_x_2:
[----:B------:R-:W-:Y:S01]  /*0240*/  MOV R5, UR6 ;  /* 0x0000000600057c02 */ /* 0x000fe20008000f00 */
[----:B------:R-:W-:Y:S01]  /*0250*/  IMAD.U32 R4, RZ, RZ, UR5 ;  /* 0x00000005ff047e24 */ /* 0x000fe2000f8e00ff */
[----:B------:R-:W2:Y:S03]  /*0260*/  LDG.E R27, desc[UR12][R2.64+-0x10] ;  /* 0xfffff00c021b7981 */ /* 0x000ea6000c1e1900 */
[----:B------:R-:W-:Y:S01]  /*0270*/  IMAD.WIDE R4, R14, 0x4, R4 ;  /* 0x000000040e047825 */ /* 0x000fe200078e0204 */
[----:B------:R-:W3:Y:S04]  /*0280*/  LDG.E R23, desc[UR12][R2.64+-0xc] ;  /* 0xfffff40c02177981 */ /* 0x000ee8000c1e1900 */
[----:B------:R-:W4:Y:S04]  /*0290*/  LDG.E R25, desc[UR12][R4.64+-0x10] ;  /* 0xfffff00c04197981 */ /* 0x000f28000c1e1900 */
[----:B------:R-:W5:Y:S04]  /*02a0*/  LDG.E R22, desc[UR12][R4.64+-0xc] ;  /* 0xfffff40c04167981 */ /* 0x000f68000c1e1900 */
        /* <DEDUP_REMOVED lines=9> */
[----:B------:R0:W5:Y:S01]  /*0340*/  LDG.E R24, desc[UR12][R4.64+0xc] ;  /* 0x00000c0c04187981 */ /* 0x000162000c1e1900 */
[C---:B--2---:R-:W-:Y:S01]  /*0350*/  FFMA R0, R27.reuse, R27, R0 ;  /* 0x0000001b1b007223 */ /* 0x044fe20000000000 */
[-C--:B----4-:R-:W-:Y:S01]  /*0360*/  FFMA R27, R27, R25.reuse, R11 ;  /* 0x000000191b1b7223 */ /* 0x090fe2000000000b */
[----:B------:R-:W-:Y:S01]  /*0370*/  FFMA R29, R25, R25, R10 ;  /* 0x00000019191d7223 */ /* 0x000fe2000000000a */
[----:B------:R-:W2:Y:S04]  /*0380*/  LDG.E R11, desc[UR12][R2.64+0xc] ;  /* 0x00000c0c020b7981 */ /* 0x000ea8000c1e1900 */
[----:B------:R1:W4:Y:S01]  /*0390*/  LDG.E R25, desc[UR12][R2.64+0x8] ;  /* 0x0000080c02197981 */ /* 0x000322000c1e1900 */
[C---:B---3--:R-:W-:Y:S01]  /*03a0*/  FFMA R0, R23.reuse, R23, R0 ;  /* 0x0000001717007223 */ /* 0x048fe20000000000 */
[-C--:B-----5:R-:W-:Y:S01]  /*03b0*/  FFMA R27, R23, R22.reuse, R27 ;  /* 0x00000016171b7223 */ /* 0x0a0fe2000000001b */
[----:B------:R-:W-:-:S02]  /*03c0*/  FFMA R22, R22, R22, R29 ;  /* 0x0000001616167223 */ /* 0x000fc4000000001d */
[C---:B0-----:R-:W-:Y:S01]  /*03d0*/  FFMA R5, R20.reuse, R20, R0 ;  /* 0x0000001414057223 */ /* 0x041fe20000000000 */
[-C--:B------:R-:W-:Y:S01]  /*03e0*/  FFMA R27, R20, R21.reuse, R27 ;  /* 0x00000015141b7223 */ /* 0x080fe2000000001b */
[----:B------:R-:W-:Y:S01]  /*03f0*/  FFMA R22, R21, R21, R22 ;  /* 0x0000001515167223 */ /* 0x000fe20000000016 */
[----:B------:R-:W-:Y:S01]  /*0400*/  UIADD3 UR8, UPT, UPT, UR8, 0x8, URZ ;  /* 0x0000000808087890 */ /* 0x000fe2000fffe0ff */
[C---:B------:R-:W-:Y:S02]  /*0410*/  FFMA R5, R18.reuse, R18, R5 ;  /* 0x0000001212057223 */ /* 0x040fe40000000005 */
[-C--:B------:R-:W-:Y:S01]  /*0420*/  FFMA R22, R19, R19.reuse, R22 ;  /* 0x0000001313167223 */ /* 0x080fe20000000016 */
[----:B------:R-:W-:Y:S01]  /*0430*/  FFMA R27, R18, R19, R27 ;  /* 0x00000013121b7223 */ /* 0x000fe2000000001b */
[----:B------:R-:W-:Y:S01]  /*0440*/  UISETP.NE.AND UP1, UPT, UR8, URZ, UPT ;  /* 0x000000ff0800728c */ /* 0x000fe2000bf25270 */
[C---:B------:R-:W-:Y:S01]  /*0450*/  FFMA R5, R26.reuse, R26, R5 ;  /* 0x0000001a1a057223 */ /* 0x040fe20000000005 */
[-C--:B------:R-:W-:Y:S01]  /*0460*/  FFMA R22, R15, R15.reuse, R22 ;  /* 0x0000000f0f167223 */ /* 0x080fe20000000016 */
[----:B------:R-:W-:-:S02]  /*0470*/  FFMA R27, R26, R15, R27 ;  /* 0x0000000f1a1b7223 */ /* 0x000fc4000000001b */
[C---:B------:R-:W-:Y:S01]  /*0480*/  FFMA R0, R28.reuse, R28, R5 ;  /* 0x0000001c1c007223 */ /* 0x040fe20000000005 */
[-C--:B------:R-:W-:Y:S01]  /*0490*/  FFMA R5, R17, R17.reuse, R22 ;  /* 0x0000001111057223 */ /* 0x080fe20000000016 */
[----:B------:R-:W-:Y:S01]  /*04a0*/  FFMA R27, R28, R17, R27 ;  /* 0x000000111c1b7223 */ /* 0x000fe2000000001b */
[----:B-1----:R-:W-:Y:S02]  /*04b0*/  IADD3 R2, P0, PT, R2, 0x20, RZ ;  /* 0x0000002002027810 */ /* 0x002fe40007f1e0ff */
[----:B------:R-:W-:Y:S01]  /*04c0*/  FFMA R5, R16, R16, R5 ;  /* 0x0000001010057223 */ /* 0x000fe20000000005 */
[----:B------:R-:W-:Y:S01]  /*04d0*/  VIADD R14, R14, 0x8 ;  /* 0x000000080e0e7836 */ /* 0x000fe20000000000 */
[----:B------:R-:W-:Y:S02]  /*04e0*/  IADD3.X R3, PT, PT, RZ, R3, RZ, P0, !PT ;  /* 0x00000003ff037210 */ /* 0x000fe400007fe4ff */
[----:B------:R-:W-:Y:S01]  /*04f0*/  FFMA R10, R24, R24, R5 ;  /* 0x00000018180a7223 */ /* 0x000fe20000000005 */
[C---:B----4-:R-:W-:Y:S01]  /*0500*/  FFMA R0, R25.reuse, R25, R0 ;  /* 0x0000001919007223 */ /* 0x050fe20000000000 */
[----:B------:R-:W-:-:S03]  /*0510*/  FFMA R27, R25, R16, R27 ;  /* 0x00000010191b7223 */ /* 0x000fc6000000001b */
[C---:B--2---:R-:W-:Y:S01]  /*0520*/  FFMA R0, R11.reuse, R11, R0 ;  /* 0x0000000b0b007223 */ /* 0x044fe20000000000 */
[----:B------:R-:W-:Y:S01]  /*0530*/  FFMA R11, R11, R24, R27 ;  /* 0x000000180b0b7223 */ /* 0x000fe2000000001b */
[----:B------:R-:W-:Y:S06]  /*0540*/  BRA.U UP1, `(.L_x_2) ;  /* 0xfffffffd013c7547 */ /* 0x000fec000b83ffff */
.L_x_1:
[----:B------:R-:W-:Y:S05]  /*0550*/  BRA.U !UP0, `(.L_x_0) ;  /* 0x00000005082c7547 */ /* 0x000fea000b800000 */
[----:B------:R-:W-:Y:S02]  /*0560*/  UISETP.GE.U32.AND UP0, UPT, UR10, 0x4, UPT ;  /* 0x000000040a00788c */ /* 0x000fe4000bf06070 */
[----:B------:R-:W-:-:S04]  /*0570*/  ULOP3.LUT UR6, UR7, 0x3, URZ, 0xc0, !UPT ;  /* 0x0000000307067892 */ /* 0x000fc8000f8ec0ff */
[----:B------:R-:W-:-:S03]  /*0580*/  UISETP.NE.AND UP1, UPT, UR6, URZ, UPT ;  /* 0x000000ff0600728c */ /* 0x000fc6000bf25270 */
[----:B------:R-:W-:Y:S08]  /*0590*/  BRA.U !UP0, `(.L_x_3) ;  /* 0x0000000108807547 */ /* 0x000ff0000b800000 */
[----:B------:R-:W0:Y:S01]  /*05a0*/  LDC.64 R14, c[0x0][0x380] ;  /* 0x0000e000ff0e7b82 */ /* 0x000e220000000a00 */
[----:B------:R-:W-:Y:S02]  /*05b0*/  IADD3 R17, PT, PT, R12, UR4, RZ ;  /* 0x000000040c117c10 */ /* 0x000fe4000fffe0ff */
[C---:B------:R-:W-:Y:S02]  /*05c0*/  IADD3 R16, P0, PT, R13.reuse, UR4, RZ ;  /* 0x000000040d107c10 */ /* 0x040fe4000ff1e0ff */
[----:B------:R-:W-:-:S03]  /*05d0*/  IADD3 R19, PT, PT, R13, UR4, RZ ;  /* 0x000000040d137c10 */ /* 0x000fc6000fffe0ff */
[----:B------:R-:W1:Y:S08]  /*05e0*/  LDC.64 R4, c[0x0][0x388] ;  /* 0x0000e200ff047b82 */ /* 0x000e700000000a00 */
[----:B------:R-:W2:Y:S01]  /*05f0*/  LDC.64 R2, c[0x0][0x388] ;  /* 0x0000e200ff027b82 */ /* 0x000ea20000000a00 */
[----:B0-----:R-:W-:-:S04]  /*0600*/  IMAD.WIDE R14, R17, 0x4, R14 ;  /* 0x00000004110e7825 */ /* 0x001fc800078e020e */
[----:B------:R-:W-:Y:S01]  /*0610*/  IMAD.X R17, RZ, RZ, RZ, P0 ;  /* 0x000000ffff117224 */ /* 0x000fe200000e06ff */
[----:B------:R-:W3:Y:S01]  /*0620*/  LDG.E R21, desc[UR12][R14.64+0x4] ;  /* 0x0000040c0e157981 */ /* 0x000ee2000c1e1900 */
[----:B-1----:R-:W-:-:S03]  /*0630*/  IMAD.WIDE.U32 R4, R19, 0x4, R4 ;  /* 0x0000000413047825 */ /* 0x002fc600078e0004 */
[----:B------:R-:W4:Y:S04]  /*0640*/  LDG.E R25, desc[UR12][R14.64+0x8] ;  /* 0x0000080c0e197981 */ /* 0x000f28000c1e1900 */
[----:B------:R-:W5:Y:S01]  /*0650*/  LDG.E R29, desc[UR12][R14.64+0xc] ;  /* 0x00000c0c0e1d7981 */ /* 0x000f62000c1e1900 */
[----:B--2---:R-:W-:-:S03]  /*0660*/  LEA R2, P0, R16, R2, 0x2 ;  /* 0x0000000210027211 */ /* 0x004fc600078010ff */
[----:B------:R-:W2:Y:S01]  /*0670*/  LDG.E R5, desc[UR12][R4.64] ;  /* 0x0000000c04057981 */ /* 0x000ea2000c1e1900 */
[----:B------:R-:W-:-:S03]  /*0680*/  LEA.HI.X R3, R16, R3, R17, 0x2, P0 ;  /* 0x0000000310037211 */ /* 0x000fc600000f1411 */
[----:B------:R-:W3:Y:S04]  /*0690*/  LDG.E R17, desc[UR12][R14.64] ;  /* 0x0000000c0e117981 */ /* 0x000ee8000c1e1900 */
[----:B------:R-:W4:Y:S04]  /*06a0*/  LDG.E R19, desc[UR12][R2.64+0x4] ;  /* 0x0000040c02137981 */ /* 0x000f28000c1e1900 */
[----:B------:R-:W5:Y:S04]  /*06b0*/  LDG.E R23, desc[UR12][R2.64+0x8] ;  /* 0x0000080c02177981 */ /* 0x000f68000c1e1900 */
[----:B------:R-:W5:Y:S01]  /*06c0*/  LDG.E R27, desc[UR12][R2.64+0xc] ;  /* 0x00000c0c021b7981 */ /* 0x000f62000c1e1900 */
[----:B------:R-:W-:Y:S01]  /*06d0*/  UIADD3 UR4, UPT, UPT, UR4, 0x4, URZ ;  /* 0x0000000404047890 */ /* 0x000fe2000fffe0ff */
[----:B--2---:R-:W-:Y:S01]  /*06e0*/  FFMA R0, R5, R5, R0 ;  /* 0x0000000505007223 */ /* 0x004fe20000000000 */
[-C--:B---3--:R-:W-:Y:S01]  /*06f0*/  FFMA R10, R17, R17.reuse, R10 ;  /* 0x00000011110a7223 */ /* 0x088fe2000000000a */
[----:B------:R-:W-:-:S03]  /*0700*/  FFMA R11, R5, R17, R11 ;  /* 0x00000011050b7223 */ /* 0x000fc6000000000b */
[----:B------:R-:W-:Y:S01]  /*0710*/  FFMA R10, R21, R21, R10 ;  /* 0x00000015150a7223 */ /* 0x000fe2000000000a */
[C---:B----4-:R-:W-:Y:S01]  /*0720*/  FFMA R0, R19.reuse, R19, R0 ;  /* 0x0000001313007223 */ /* 0x050fe20000000000 */
[----:B------:R-:W-:Y:S02]  /*0730*/  FFMA R11, R19, R21, R11 ;  /* 0x00000015130b7223 */ /* 0x000fe4000000000b */
[----:B------:R-:W-:Y:S01]  /*0740*/  FFMA R10, R25, R25, R10 ;  /* 0x00000019190a7223 */ /* 0x000fe2000000000a */
[C---:B-----5:R-:W-:Y:S01]  /*0750*/  FFMA R0, R23.reuse, R23, R0 ;  /* 0x0000001717007223 */ /* 0x060fe20000000000 */
[----:B------:R-:W-:Y:S02]  /*0760*/  FFMA R11, R23, R25, R11 ;  /* 0x00000019170b7223 */ /* 0x000fe4000000000b */
[----:B------:R-:W-:Y:S01]  /*0770*/  FFMA R10, R29, R29, R10 ;  /* 0x0000001d1d0a7223 */ /* 0x000fe2000000000a */
[C---:B------:R-:W-:Y:S01]  /*0780*/  FFMA R0, R27.reuse, R27, R0 ;  /* 0x0000001b1b007223 */ /* 0x040fe20000000000 */
[----:B------:R-:W-:-:S07]  /*0790*/  FFMA R11, R27, R29, R11 ;  /* 0x0000001d1b0b7223 */ /* 0x000fce000000000b */
.L_x_3:
[----:B------:R-:W-:Y:S05]  /*07a0*/  BRA.U !UP1, `(.L_x_0) ;  /* 0x0000000109987547 */ /* 0x000fea000b800000 */
[----:B------:R-:W-:Y:S02]  /*07b0*/  UISETP.NE.AND UP0, UPT, UR6, 0x1, UPT ;  /* 0x000000010600788c */ /* 0x000fe4000bf05270 */
[----:B------:R-:W-:-:S04]  /*07c0*/  ULOP3.LUT UR5, UR7, 0x1, URZ, 0xc0, !UPT ;  /* 0x0000000107057892 */ /* 0x000fc8000f8ec0ff */
[----:B------:R-:W-:-:S03]  /*07d0*/  UISETP.NE.U32.AND UP1, UPT, UR5, 0x1, UPT ;  /* 0x000000010500788c */ /* 0x000fc6000bf25070 */
        /* <DEDUP_REMOVED lines=9> */
[----:B-1----:R-:W-:-:S04]  /*0870*/  LEA R2, P0, R16, R2, 0x2 ;  /* 0x0000000210027211 */ /* 0x002fc800078010ff */
[----:B------:R-:W-:Y:S02]  /*0880*/  LEA.HI.X R3, R16, R3, R17, 0x2, P0 ;  /* 0x0000000310037211 */ /* 0x000fe400000f1411 */
[----:B------:R-:W3:Y:S01]  /*0890*/  LDG.E R17, desc[UR12][R14.64] ;  /* 0x0000000c0e117981 */ /* 0x000ee2000c1e1900 */
[----:B--2---:R-:W-:-:S03]  /*08a0*/  IMAD.WIDE.U32 R4, R19, 0x4, R4 ;  /* 0x0000000413047825 */ /* 0x004fc600078e0004 */
[----:B------:R-:W2:Y:S04]  /*08b0*/  LDG.E R19, desc[UR12][R14.64+0x4] ;  /* 0x0000040c0e137981 */ /* 0x000ea8000c1e1900 */
[----:B------:R-:W4:Y:S04]  /*08c0*/  LDG.E R5, desc[UR12][R4.64] ;  /* 0x0000000c04057981 */ /* 0x000f28000c1e1900 */
[----:B------:R-:W5:Y:S01]  /*08d0*/  LDG.E R3, desc[UR12][R2.64+0x4] ;  /* 0x0000040c02037981 */ /* 0x000f62000c1e1900 */
[----:B------:R-:W-:Y:S01]  /*08e0*/  UIADD3 UR4, UPT, UPT, UR4, 0x2, URZ ;  /* 0x0000000204047890 */ /* 0x000fe2000fffe0ff */
[----:B---3--:R-:W-:-:S04]  /*08f0*/  FFMA R10, R17, R17, R10 ;  /* 0x00000011110a7223 */ /* 0x008fc8000000000a */
[----:B--2---:R-:W-:Y:S01]  /*0900*/  FFMA R10, R19, R19, R10 ;  /* 0x00000013130a7223 */ /* 0x004fe2000000000a */
[C---:B----4-:R-:W-:Y:S01]  /*0910*/  FFMA R0, R5.reuse, R5, R0 ;  /* 0x0000000505007223 */ /* 0x050fe20000000000 */
[----:B------:R-:W-:-:S03]  /*0920*/  FFMA R11, R5, R17, R11 ;  /* 0x00000011050b7223 */ /* 0x000fc6000000000b */
[C---:B-----5:R-:W-:Y:S01]  /*0930*/  FFMA R0, R3.reuse, R3, R0 ;  /* 0x0000000303007223 */ /* 0x060fe20000000000 */
[----:B------:R-:W-:-:S07]  /*0940*/  FFMA R11, R3, R19, R11 ;  /* 0x00000013030b7223 */ /* 0x000fce000000000b */
.L_x_4:
[----:B------:R-:W-:Y:S05]  /*0950*/  BRA.U UP1, `(.L_x_0) ;  /* 0x00000001012c7547 */ /* 0x000fea000b800000 */
[----:B------:R-:W0:Y:S01]  /*0960*/  LDC.64 R2, c[0x0][0x388] ;  /* 0x0000e200ff027b82 */ /* 0x000e220000000a00 */
[----:B------:R-:W-:Y:S02]  /*0970*/  IADD3 R15, PT, PT, R13, UR4, RZ ;  /* 0x000000040d0f7c10 */ /* 0x000fe4000fffe0ff */
[----:B------:R-:W-:-:S05]  /*0980*/  IADD3 R13, PT, PT, R12, UR4, RZ ;  /* 0x000000040c0d7c10 */ /* 0x000fca000fffe0ff */
[----:B------:R-:W1:Y:S01]  /*0990*/  LDC.64 R4, c[0x0][0x380] ;  /* 0x0000e000ff047b82 */ /* 0x000e620000000a00 */
[----:B0-----:R-:W-:-:S06]  /*09a0*/  IMAD.WIDE.U32 R2, R15, 0x4, R2 ;  /* 0x000000040f027825 */ /* 0x001fcc00078e0002 */
[----:B------:R-:W2:Y:S01]  /*09b0*/  LDG.E R3, desc[UR12][R2.64] ;  /* 0x0000000c02037981 */ /* 0x000ea2000c1e1900 */
[----:B-1----:R-:W-:-:S06]  /*09c0*/  IMAD.WIDE R4, R13, 0x4, R4 ;  /* 0x000000040d047825 */ /* 0x002fcc00078e0204 */
[----:B------:R-:W3:Y:S01]  /*09d0*/  LDG.E R4, desc[UR12][R4.64] ;  /* 0x0000000c04047981 */ /* 0x000ee2000c1e1900 */
[C---:B--2---:R-:W-:Y:S01]  /*09e0*/  FFMA R0, R3.reuse, R3, R0 ;  /* 0x0000000303007223 */ /* 0x044fe20000000000 */
[-C--:B---3--:R-:W-:Y:S01]  /*09f0*/  FFMA R11, R3, R4.reuse, R11 ;  /* 0x00000004030b7223 */ /* 0x088fe2000000000b */
[----:B------:R-:W-:-:S07]  /*0a00*/  FFMA R10, R4, R4, R10 ;  /* 0x00000004040a7223 */ /* 0x000fce000000000a */
.L_x_0:
[----:B------:R-:W-:Y:S01]  /*0a10*/  VIADD R2, R0, 0xf3000000 ;  /* 0xf300000000027836 */ /* 0x000fe20000000000 */
[----:B------:R0:W1:Y:S04]  /*0a20*/  MUFU.RSQ R5, R0 ;  /* 0x0000000000057308 */ /* 0x0000680000001400 */
[----:B------:R-:W-:-:S13]  /*0a30*/  ISETP.GT.U32.AND P0, PT, R2, 0x727fffff, PT ;  /* 0x727fffff0200780c */ /* 0x000fda0003f04070 */
[----:B01----:R-:W-:Y:S05]  /*0a40*/  @!P0 BRA `(.L_x_5) ;  /* 0x0000000000188947 */ /* 0x003fea0003800000 */
[----:B------:R-:W-:Y:S01]  /*0a50*/  BSSY.RECONVERGENT B0, `(.L_x_6) ;  /* 0x0000003000007945 */ /* 0x000fe20003800200 */
[----:B------:R-:W-:-:S07]  /*0a60*/  MOV R14, 0xa80 ;  /* 0x00000a80000e7802 */ /* 0x000fce0000000f00 */
[----:B------:R-:W-:Y:S05]  /*0a70*/  CALL.REL.NOINC `($__internal_0_$__cuda_sm20_sqrt_rn_f32_slowpath) ;  /* 0x0000000000e07944 */ /* 0x000fea0003c00000 */
[----:B------:R-:W-:Y:S05]  /*0a80*/  BSYNC.RECONVERGENT B0 ;  /* 0x0000000000007941 */ /* 0x000fea0003800200 */
.L_x_6:
[----:B------:R-:W-:Y:S01]  /*0a90*/  MOV R4, R0 ;  /* 0x0000000000047202 */ /* 0x000fe20000000f00 */
[----:B------:R-:W-:Y:S06]  /*0aa0*/  BRA `(.L_x_7) ;  /* 0x0000000000107947 */ /* 0x000fec0003800000 */
.L_x_5:
[C---:B------:R-:W-:Y:S01]  /*0ab0*/  FMUL.FTZ R3, R5.reuse, R0 ;  /* 0x0000000005037220 */ /* 0x040fe20000410000 */
[----:B------:R-:W-:-:S03]  /*0ac0*/  FMUL.FTZ R4, R5, 0.5 ;  /* 0x3f00000005047820 */ /* 0x000fc60000410000 */
[----:B------:R-:W-:-:S04]  /*0ad0*/  FFMA R0, -R3, R3, R0 ;  /* 0x0000000303007223 */ /* 0x000fc80000000100 */
[----:B------:R-:W-:-:S07]  /*0ae0*/  FFMA R4, R0, R4, R3 ;  /* 0x0000000400047223 */ /* 0x000fce0000000003 */
.L_x_7:
[----:B------:R-:W-:Y:S01]  /*0af0*/  IADD3 R0, PT, PT, R10, -0xd000000, RZ ;  /* 0xf30000000a007810 */ /* 0x000fe20007ffe0ff */
[----:B------:R0:W1:Y:S01]  /*0b00*/  MUFU.RSQ R5, R10 ;  /* 0x0000000a00057308 */ /* 0x0000620000001400 */
[----:B------:R-:W-:Y:S02]  /*0b10*/  BSSY.RECONVERGENT B0, `(.L_x_8) ;  /* 0x000000c000007945 */ /* 0x000fe40003800200 */
[----:B------:R-:W-:-:S13]  /*0b20*/  ISETP.GT.U32.AND P0, PT, R0, 0x727fffff, PT ;  /* 0x727fffff0000780c */ /* 0x000fda0003f04070 */
[----:B0-----:R-:W-:Y:S05]  /*0b30*/  @!P0 BRA `(.L_x_9) ;  /* 0x0000000000148947 */ /* 0x001fea0003800000 */
[----:B------:R-:W-:Y:S01]  /*0b40*/  IMAD.MOV.U32 R0, RZ, RZ, R10 ;  /* 0x000000ffff007224 */ /* 0x000fe200078e000a */
[----:B------:R-:W-:-:S07]  /*0b50*/  MOV R14, 0xb70 ;  /* 0x00000b70000e7802 */ /* 0x000fce0000000f00 */
[----:B-1----:R-:W-:Y:S05]  /*0b60*/  CALL.REL.NOINC `($__internal_0_$__cuda_sm20_sqrt_rn_f32_slowpath) ;  /* 0x0000000000a47944 */ /* 0x002fea0003c00000 */
[----:B------:R-:W-:Y:S01]  /*0b70*/  MOV R3, R0 ;  /* 0x0000000000037202 */ /* 0x000fe20000000f00 */
[----:B------:R-:W-:Y:S06]  /*0b80*/  BRA `(.L_x_10) ;  /* 0x0000000000107947 */ /* 0x000fec0003800000 */
.L_x_9:
[C---:B-1----:R-:W-:Y:S01]  /*0b90*/  FMUL.FTZ R3, R5.reuse, R10 ;  /* 0x0000000a05037220 */ /* 0x042fe20000410000 */
[----:B------:R-:W-:-:S03]  /*0ba0*/  FMUL.FTZ R0, R5, 0.5 ;  /* 0x3f00000005007820 */ /* 0x000fc60000410000 */
[----:B------:R-:W-:-:S04]  /*0bb0*/  FFMA R10, -R3, R3, R10 ;  /* 0x00000003030a7223 */ /* 0x000fc8000000010a */
[----:B------:R-:W-:-:S07]  /*0bc0*/  FFMA R3, R10, R0, R3 ;  /* 0x000000000a037223 */ /* 0x000fce0000000003 */
.L_x_10:
[----:B------:R-:W-:Y:S05]  /*0bd0*/  BSYNC.RECONVERGENT B0 ;  /* 0x0000000000007941 */ /* 0x000fea0003800200 */
.L_x_8:
[----:B------:R-:W-:Y:S01]  /*0be0*/  FSETP.GT.AND P0, PT, R3, RZ, PT ;  /* 0x000000ff0300720b */ /* 0x000fe20003f04000 */
[----:B------:R-:W-:Y:S01]  /*0bf0*/  BSSY.RECONVERGENT B0, `(.L_x_11) ;  /* 0x0000012000007945 */ /* 0x000fe20003800200 */
[----:B------:R-:W-:Y:S02]  /*0c00*/  HFMA2 R0, -RZ, RZ, 0, 0 ;  /* 0x00000000ff007431 */ /* 0x000fe400000001ff */
[----:B------:R-:W-:-:S13]  /*0c10*/  FSETP.LEU.OR P0, PT, R4, RZ, !P0 ;  /* 0x000000ff0400720b */ /* 0x000fda000470b400 */
[----:B------:R-:W-:Y:S05]  /*0c20*/  @P0 BRA `(.L_x_12) ;  /* 0x0000000000380947 */ /* 0x000fea0003800000 */
[----:B------:R-:W-:Y:S01]  /*0c30*/  FMUL R10, R3, R4 ;  /* 0x00000004030a7220 */ /* 0x000fe20000400000 */
[----:B------:R-:W-:Y:S03]  /*0c40*/  BSSY.RECONVERGENT B1, `(.L_x_12) ;  /* 0x000000c000017945 */ /* 0x000fe60003800200 */
[----:B------:R-:W0:Y:S08]  /*0c50*/  MUFU.RCP R0, R10 ;  /* 0x0000000a00007308 */ /* 0x000e300000001000 */
[----:B------:R-:W1:Y:S01]  /*0c60*/  FCHK P0, R11, R10 ;  /* 0x0000000a0b007302 */ /* 0x000e620000000000 */
[----:B0-----:R-:W-:-:S04]  /*0c70*/  FFMA R3, -R10, R0, 1 ;  /* 0x3f8000000a037423 */ /* 0x001fc80000000100 */
[----:B------:R-:W-:-:S04]  /*0c80*/  FFMA R0, R0, R3, R0 ;  /* 0x0000000300007223 */ /* 0x000fc80000000000 */
[----:B------:R-:W-:-:S04]  /*0c90*/  FFMA R2, R0, R11, RZ ;  /* 0x0000000b00027223 */ /* 0x000fc800000000ff */
[----:B------:R-:W-:-:S04]  /*0ca0*/  FFMA R3, -R10, R2, R11 ;  /* 0x000000020a037223 */ /* 0x000fc8000000010b */
[----:B------:R-:W-:Y:S01]  /*0cb0*/  FFMA R0, R0, R3, R2 ;  /* 0x0000000300007223 */ /* 0x000fe20000000002 */
[----:B-1----:R-:W-:Y:S06]  /*0cc0*/  @!P0 BRA `(.L_x_13) ;  /* 0x00000000000c8947 */ /* 0x002fec0003800000 */
[----:B------:R-:W-:Y:S02]  /*0cd0*/  MOV R3, R11 ;  /* 0x0000000b00037202 */ /* 0x000fe40000000f00 */
[----:B------:R-:W-:-:S07]  /*0ce0*/  MOV R2, 0xd00 ;  /* 0x00000d0000027802 */ /* 0x000fce0000000f00 */
[----:B------:R-:W-:Y:S05]  /*0cf0*/  CALL.REL.NOINC `($__internal_1_$__cuda_sm3x_div_rn_noftz_f32_slowpath) ;  /* 0x00000000009c7944 */ /* 0x000fea0003c00000 */
.L_x_13:
[----:B------:R-:W-:Y:S05]  /*0d00*/  BSYNC.RECONVERGENT B1 ;  /* 0x0000000000017941 */ /* 0x000fea0003800200 */
.L_x_12:
[----:B------:R-:W-:Y:S05]  /*0d10*/  BSYNC.RECONVERGENT B0 ;  /* 0x0000000000007941 */ /* 0x000fea0003800200 */
.L_x_11:
[----:B------:R-:W0:Y:S01]  /*0d20*/  LDCU UR4, c[0x0][0x3ac] ;  /* 0x00007580ff0477ac */ /* 0x000e220008000800 */
[----:B------:R-:W1:Y:S01]  /*0d30*/  S2UR UR5, SR_CgaCtaId ;  /* 0x00000000000579c3 */ /* 0x000e620000008800 */
[----:B0-----:R-:W-:Y:S01]  /*0d40*/  FSETP.GT.AND P0, PT, R0, UR4, PT ;  /* 0x0000000400007c0b */ /* 0x001fe2000bf04000 */
[----:B------:R-:W-:Y:S02]  /*0d50*/  UMOV UR4, 0x400 ;  /* 0x0000040000047882 */ /* 0x000fe40000000000 */
[----:B-1----:R-:W-:-:S10]  /*0d60*/  ULEA UR4, UR5, UR4, 0x18 ;  /* 0x0000000405047291 */ /* 0x002fd4000f8ec0ff */
[----:B------:R-:W0:Y:S01]  /*0d70*/  @P0 LDC.64 R2, c[0x0][0x398] ;  /* 0x0000e600ff020b82 */ /* 0x000e220000000a00 */
[----:B------:R-:W-:-:S05]  /*0d80*/  LEA R6, R6, UR4, 0x2 ;  /* 0x0000000406067c11 */ /* 0x000fca000f8e10ff */
[----:B------:R-:W-:Y:S01]  /*0d90*/  IMAD R9, R9, 0x4, R6 ;  /* 0x0000000409097824 */ /* 0x000fe200078e0206 */
[----:B------:R-:W-:Y:S04]  /*0da0*/  STS [R6], R0 ;  /* 0x0000000006007388 */ /* 0x000fe80000000800 */
[----:B------:R-:W-:Y:S01]  /*0db0*/  STS [R9], R8 ;  /* 0x0000000809007388 */ /* 0x000fe20000000800 */
[----:B0-----:R-:W-:-:S05]  /*0dc0*/  @P0 IMAD.WIDE.U32 R2, R7, 0x4, R2 ;  /* 0x0000000407020825 */ /* 0x001fca00078e0002 */
[----:B------:R-:W-:Y:S01]  /*0dd0*/  @P0 STG.E desc[UR12][R2.64], R8 ;  /* 0x0000000802000986 */ /* 0x000fe2000c10190c */
[----:B------:R-:W-:Y:S06]  /*0de0*/  BAR.SYNC.DEFER_BLOCKING 0x0 ;  /* 0x0000000000007b1d */ /* 0x000fec0000010000 */
[----:B------:R-:W-:Y:S05]  /*0df0*/  EXIT ;  /* 0x000000000000794d */ /* 0x000fea0003800000 */
        .weak           $__internal_0_$__cuda_sm20_sqrt_rn_f32_slowpath
        .type           $__internal_0_$__cuda_sm20_sqrt_rn_f32_slowpath,@function
        .size           $__internal_0_$__cuda_sm20_sqrt_rn_f32_slowpath,($__internal_1_$__cuda_sm3x_div_rn_noftz_f32_slowpath - $__internal_0_$__cuda_sm20_sqrt_rn_f32_slowpath)
$__internal_0_$__cuda_sm20_sqrt_rn_f32_slowpath:
[----:B------:R-:W-:-:S13]  /*0e00*/  LOP3.LUT P0, RZ, R0, 0x7fffffff, RZ, 0xc0, !PT ;  /* 0x7fffffff00ff7812 */ /* 0x000fda000780c0ff */
[----:B------:R-:W-:Y:S01]  /*0e10*/  @!P0 MOV R2, R0 ;  /* 0x0000000000028202 */ /* 0x000fe20000000f00 */
[----:B------:R-:W-:Y:S06]  /*0e20*/  @!P0 BRA `(.L_x_14) ;  /* 0x0000000000408947 */ /* 0x000fec0003800000 */
[----:B------:R-:W-:-:S13]  /*0e30*/  FSETP.GEU.FTZ.AND P0, PT, R0, RZ, PT ;  /* 0x000000ff0000720b */ /* 0x000fda0003f1e000 */
[----:B------:R-:W-:Y:S01]  /*0e40*/  @!P0 MOV R2, 0x7fffffff ;  /* 0x7fffffff00028802 */ /* 0x000fe20000000f00 */
[----:B------:R-:W-:Y:S06]  /*0e50*/  @!P0 BRA `(.L_x_14) ;  /* 0x0000000000348947 */ /* 0x000fec0003800000 */
[----:B------:R-:W-:-:S13]  /*0e60*/  FSETP.GTU.FTZ.AND P0, PT, |R0|, +INF , PT ;  /* 0x7f8000000000780b */ /* 0x000fda0003f1c200 */
[----:B------:R-:W-:Y:S01]  /*0e70*/  @P0 FADD.FTZ R2, R0, 1 ;  /* 0x3f80000000020421 */ /* 0x000fe20000010000 */
[----:B------:R-:W-:Y:S06]  /*0e80*/  @P0 BRA `(.L_x_14) ;  /* 0x0000000000280947 */ /* 0x000fec0003800000 */
[----:B------:R-:W-:-:S13]  /*0e90*/  FSETP.NEU.FTZ.AND P0, PT, |R0|, +INF , PT ;  /* 0x7f8000000000780b */ /* 0x000fda0003f1d200 */
[----:B------:R-:W-:-:S04]  /*0ea0*/  @P0 FFMA R3, R0, 1.84467440737095516160e+19, RZ ;  /* 0x5f80000000030823 */ /* 0x000fc800000000ff */
[----:B------:R-:W0:Y:S02]  /*0eb0*/  @P0 MUFU.RSQ R2, R3 ;  /* 0x0000000300020308 */ /* 0x000e240000001400 */
[----:B0-----:R-:W-:Y:S01]  /*0ec0*/  @P0 FMUL.FTZ R12, R3, R2 ;  /* 0x00000002030c0220 */ /* 0x001fe20000410000 */
[----:B------:R-:W-:Y:S01]  /*0ed0*/  @P0 FMUL.FTZ R13, R2, 0.5 ;  /* 0x3f000000020d0820 */ /* 0x000fe20000410000 */
[----:B------:R-:W-:Y:S02]  /*0ee0*/  @!P0 MOV R2, R0 ;  /* 0x0000000000028202 */ /* 0x000fe40000000f00 */
[----:B------:R-:W-:-:S04]  /*0ef0*/  @P0 FADD.FTZ R5, -R12, -RZ ;  /* 0x800000ff0c050221 */ /* 0x000fc80000010100 */
[----:B------:R-:W-:-:S04]  /*0f00*/  @P0 FFMA R5, R12, R5, R3 ;  /* 0x000000050c050223 */ /* 0x000fc80000000003 */
[----:B------:R-:W-:-:S04]  /*0f10*/  @P0 FFMA R5, R5, R13, R12 ;  /* 0x0000000d05050223 */ /* 0x000fc8000000000c */
[----:B------:R-:W-:-:S07]  /*0f20*/  @P0 FMUL.FTZ R2, R5, 2.3283064365386962891e-10 ;  /* 0x2f80000005020820 */ /* 0x000fce0000410000 */
.L_x_14:
[----:B------:R-:W-:Y:S02]  /*0f30*/  HFMA2 R3, -RZ, RZ, 0, 0 ;  /* 0x00000000ff037431 */ /* 0x000fe400000001ff */
[----:B------:R-:W-:Y:S01]  /*0f40*/  IMAD.MOV.U32 R0, RZ, RZ, R2 ;  /* 0x000000ffff007224 */ /* 0x000fe200078e0002 */
[----:B------:R-:W-:-:S04]  /*0f50*/  MOV R2, R14 ;  /* 0x0000000e00027202 */ /* 0x000fc80000000f00 */
[----:B------:R-:W-:Y:S05]  /*0f60*/  RET.REL.NODEC R2 `(_Z25findNearestNeighborCosinePfS_S_Piiiif) ;  /* 0xfffffff002247950 */ /* 0x000fea0003c3ffff */
        .weak           $__internal_1_$__cuda_sm3x_div_rn_noftz_f32_slowpath
        .type           $__internal_1_$__cuda_sm3x_div_rn_noftz_f32_slowpath,@function
        .size           $__internal_1_$__cuda_sm3x_div_rn_noftz_f32_slowpath,(.L_x_28 - $__internal_1_$__cuda_sm3x_div_rn_noftz_f32_slowpath)
$__internal_1_$__cuda_sm3x_div_rn_noftz_f32_slowpath:
[----:B------:R-:W-:Y:S01]  /*0f70*/  SHF.R.U32.HI R4, RZ, 0x17, R10 ;  /* 0x00000017ff047819 */ /* 0x000fe2000001160a */
[----:B------:R-:W-:Y:S01]  /*0f80*/  BSSY.RECONVERGENT B2, `(.L_x_15) ;  /* 0x0000063000027945 */ /* 0x000fe20003800200 */
[----:B------:R-:W-:Y:S02]  /*0f90*/  SHF.R.U32.HI R0, RZ, 0x17, R3 ;  /* 0x00000017ff007819 */ /* 0x000fe40000011603 */
[----:B------:R-:W-:Y:S02]  /*0fa0*/  LOP3.LUT R15, R4, 0xff, RZ, 0xc0, !PT ;  /* 0x000000ff040f7812 */ /* 0x000fe400078ec0ff */
[----:B------:R-:W-:Y:S02]  /*0fb0*/  LOP3.LUT R12, R0, 0xff, RZ, 0xc0, !PT ;  /* 0x000000ff000c7812 */ /* 0x000fe400078ec0ff */
[----:B------:R-:W-:-:S03]  /*0fc0*/  IADD3 R11, PT, PT, R15, -0x1, RZ ;  /* 0xffffffff0f0b7810 */ /* 0x000fc60007ffe0ff */
[----:B------:R-:W-:Y:S01]  /*0fd0*/  VIADD R5, R12, 0xffffffff ;  /* 0xffffffff0c057836 */ /* 0x000fe20000000000 */
[----:B------:R-:W-:-:S04]  /*0fe0*/  ISETP.GT.U32.AND P0, PT, R11, 0xfd, PT ;  /* 0x000000fd0b00780c */ /* 0x000fc80003f04070 */
[----:B------:R-:W-:-:S13]  /*0ff0*/  ISETP.GT.U32.OR P0, PT, R5, 0xfd, P0 ;  /* 0x000000fd0500780c */ /* 0x000fda0000704470 */
[----:B------:R-:W-:Y:S01]  /*1000*/  @!P0 MOV R4, RZ ;  /* 0x000000ff00048202 */ /* 0x000fe20000000f00 */
[----:B------:R-:W-:Y:S06]  /*1010*/  @!P0 BRA `(.L_x_16) ;  /* 0x0000000000608947 */ /* 0x000fec0003800000 */
[----:B------:R-:W-:Y:S02]  /*1020*/  FSETP.GTU.FTZ.AND P0, PT, |R3|, +INF , PT ;  /* 0x7f8000000300780b */ /* 0x000fe40003f1c200 */
[----:B------:R-:W-:Y:S02]  /*1030*/  FSETP.GTU.FTZ.AND P1, PT, |R10|, +INF , PT ;  /* 0x7f8000000a00780b */ /* 0x000fe40003f3c200 */
[----:B------:R-:W-:Y:S02]  /*1040*/  MOV R0, R10 ;  /* 0x0000000a00007202 */ /* 0x000fe40000000f00 */
[----:B------:R-:W-:-:S13]  /*1050*/  PLOP3.LUT P0, PT, P0, P1, PT, 0xf8, 0x8f ;  /* 0x00000000008f781c */ /* 0x000fda0000703f70 */
[----:B------:R-:W-:Y:S05]  /*1060*/  @P0 BRA `(.L_x_17) ;  /* 0x00000004004c0947 */ /* 0x000fea0003800000 */
[----:B------:R-:W-:-:S13]  /*1070*/  LOP3.LUT P0, RZ, R10, 0x7fffffff, R3, 0xc8, !PT ;  /* 0x7fffffff0aff7812 */ /* 0x000fda000780c803 */
[----:B------:R-:W-:Y:S05]  /*1080*/  @!P0 BRA `(.L_x_18) ;  /* 0x00000004003c8947 */ /* 0x000fea0003800000 */
[C---:B------:R-:W-:Y:S02]  /*1090*/  FSETP.NEU.FTZ.AND P2, PT, |R3|.reuse, +INF , PT ;  /* 0x7f8000000300780b */ /* 0x040fe40003f5d200 */
[----:B------:R-:W-:Y:S02]  /*10a0*/  FSETP.NEU.FTZ.AND P1, PT, |R0|, +INF , PT ;  /* 0x7f8000000000780b */ /* 0x000fe40003f3d200 */
[----:B------:R-:W-:-:S11]  /*10b0*/  FSETP.NEU.FTZ.AND P0, PT, |R3|, +INF , PT ;  /* 0x7f8000000300780b */ /* 0x000fd60003f1d200 */
[----:B------:R-:W-:Y:S05]  /*10c0*/  @!P1 BRA !P2, `(.L_x_18) ;  /* 0x00000004002c9947 */ /* 0x000fea0005000000 */
[----:B------:R-:W-:-:S04]  /*10d0*/  LOP3.LUT P2, RZ, R3, 0x7fffffff, RZ, 0xc0, !PT ;  /* 0x7fffffff03ff7812 */ /* 0x000fc8000784c0ff */
[----:B------:R-:W-:-:S13]  /*10e0*/  PLOP3.LUT P1, PT, P1, P2, PT, 0x2f, 0xf2 ;  /* 0x0000000000f2781c */ /* 0x000fda0000f24577 */
[----:B------:R-:W-:Y:S05]  /*10f0*/  @P1 BRA `(.L_x_19) ;  /* 0x0000000400181947 */ /* 0x000fea0003800000 */
[----:B------:R-:W-:-:S04]  /*1100*/  LOP3.LUT P1, RZ, R10, 0x7fffffff, RZ, 0xc0, !PT ;  /* 0x7fffffff0aff7812 */ /* 0x000fc8000782c0ff */
[----:B------:R-:W-:-:S13]  /*1110*/  PLOP3.LUT P0, PT, P0, P1, PT, 0x2f, 0xf2 ;  /* 0x0000000000f2781c */ /* 0x000fda0000702577 */
[----:B------:R-:W-:Y:S05]  /*1120*/  @P0 BRA `(.L_x_20) ;  /* 0x0000000400000947 */ /* 0x000fea0003800000 */
[----:B------:R-:W-:Y:S02]  /*1130*/  ISETP.GE.AND P0, PT, R5, RZ, PT ;  /* 0x000000ff0500720c */ /* 0x000fe40003f06270 */
[----:B------:R-:W-:-:S11]  /*1140*/  ISETP.GE.AND P1, PT, R11, RZ, PT ;  /* 0x000000ff0b00720c */ /* 0x000fd60003f26270 */
[----:B------:R-:W-:Y:S01]  /*1150*/  @P0 MOV R4, RZ ;  /* 0x000000ff00040202 */ /* 0x000fe20000000f00 */
[----:B------:R-:W-:Y:S02]  /*1160*/  @!P0 IMAD.MOV.U32 R4, RZ, RZ, -0x40 ;  /* 0xffffffc0ff048424 */ /* 0x000fe400078e00ff */
[----:B------:R-:W-:Y:S01]  /*1170*/  @!P0 FFMA R3, R3, 1.84467440737095516160e+19, RZ ;  /* 0x5f80000003038823 */ /* 0x000fe200000000ff */
[----:B------:R-:W-:Y:S02]  /*1180*/  @!P1 FFMA R10, R0, 1.84467440737095516160e+19, RZ ;  /* 0x5f800000000a9823 */ /* 0x000fe400000000ff */
[----:B------:R-:W-:-:S07]  /*1190*/  @!P1 IADD3 R4, PT, PT, R4, 0x40, RZ ;  /* 0x0000004004049810 */ /* 0x000fce0007ffe0ff */
.L_x_16:
[----:B------:R-:W-:Y:S01]  /*11a0*/  LEA R5, R15, 0xc0800000, 0x17 ;  /* 0xc08000000f057811 */ /* 0x000fe200078eb8ff */
[----:B------:R-:W-:Y:S03]  /*11b0*/  BSSY.RECONVERGENT B3, `(.L_x_21) ;  /* 0x0000036000037945 */ /* 0x000fe60003800200 */
[----:B------:R-:W-:Y:S02]  /*11c0*/  IADD3 R5, PT, PT, -R5, R10, RZ ;  /* 0x0000000a05057210 */ /* 0x000fe40007ffe1ff */
[----:B------:R-:W-:Y:S02]  /*11d0*/  IADD3 R10, PT, PT, R12, -0x7f, RZ ;  /* 0xffffff810c0a7810 */ /* 0x000fe40007ffe0ff */
[----:B------:R0:W1:Y:S01]  /*11e0*/  MUFU.RCP R11, R5 ;  /* 0x00000005000b7308 */ /* 0x0000620000001000 */
[----:B------:R-:W-:Y:S02]  /*11f0*/  FADD.FTZ R13, -R5, -RZ ;  /* 0x800000ff050d7221 */ /* 0x000fe40000010100 */
[C---:B------:R-:W-:Y:S01]  /*1200*/  IMAD R0, R10.reuse, -0x800000, R3 ;  /* 0xff8000000a007824 */ /* 0x040fe200078e0203 */
[----:B0-----:R-:W-:-:S05]  /*1210*/  IADD3 R5, PT, PT, R10, 0x7f, -R15 ;  /* 0x0000007f0a057810 */ /* 0x001fca0007ffe80f */
[----:B------:R-:W-:Y:S02]  /*1220*/  IMAD.IADD R5, R5, 0x1, R4 ;  /* 0x0000000105057824 */ /* 0x000fe400078e0204 */
[----:B-1----:R-:W-:-:S04]  /*1230*/  FFMA R12, R11, R13, 1 ;  /* 0x3f8000000b0c7423 */ /* 0x002fc8000000000d */
[----:B------:R-:W-:-:S04]  /*1240*/  FFMA R14, R11, R12, R11 ;  /* 0x0000000c0b0e7223 */ /* 0x000fc8000000000b */
[----:B------:R-:W-:-:S04]  /*1250*/  FFMA R3, R0, R14, RZ ;  /* 0x0000000e00037223 */ /* 0x000fc800000000ff */
[----:B------:R-:W-:-:S04]  /*1260*/  FFMA R12, R13, R3, R0 ;  /* 0x000000030d0c7223 */ /* 0x000fc80000000000 */
[----:B------:R-:W-:-:S04]  /*1270*/  FFMA R11, R14, R12, R3 ;  /* 0x0000000c0e0b7223 */ /* 0x000fc80000000003 */
[----:B------:R-:W-:-:S04]  /*1280*/  FFMA R12, R13, R11, R0 ;  /* 0x0000000b0d0c7223 */ /* 0x000fc80000000000 */
[----:B------:R-:W-:-:S05]  /*1290*/  FFMA R0, R14, R12, R11 ;  /* 0x0000000c0e007223 */ /* 0x000fca000000000b */
[----:B------:R-:W-:-:S04]  /*12a0*/  SHF.R.U32.HI R3, RZ, 0x17, R0 ;  /* 0x00000017ff037819 */ /* 0x000fc80000011600 */
[----:B------:R-:W-:-:S04]  /*12b0*/  LOP3.LUT R3, R3, 0xff, RZ, 0xc0, !PT ;  /* 0x000000ff03037812 */ /* 0x000fc800078ec0ff */
[----:B------:R-:W-:-:S04]  /*12c0*/  IADD3 R13, PT, PT, R3, R5, RZ ;  /* 0x00000005030d7210 */ /* 0x000fc80007ffe0ff */
[----:B------:R-:W-:-:S04]  /*12d0*/  IADD3 R3, PT, PT, R13, -0x1, RZ ;  /* 0xffffffff0d037810 */ /* 0x000fc80007ffe0ff */
[----:B------:R-:W-:-:S13]  /*12e0*/  ISETP.GE.U32.AND P0, PT, R3, 0xfe, PT ;  /* 0x000000fe0300780c */ /* 0x000fda0003f06070 */
[----:B------:R-:W-:Y:S05]  /*12f0*/  @!P0 BRA `(.L_x_22) ;  /* 0x0000000000808947 */ /* 0x000fea0003800000 */
[----:B------:R-:W-:-:S13]  /*1300*/  ISETP.GT.AND P0, PT, R13, 0xfe, PT ;  /* 0x000000fe0d00780c */ /* 0x000fda0003f04270 */
[----:B------:R-:W-:Y:S05]  /*1310*/  @P0 BRA `(.L_x_23) ;  /* 0x00000000006c0947 */ /* 0x000fea0003800000 */
[----:B------:R-:W-:-:S13]  /*1320*/  ISETP.GE.AND P0, PT, R13, 0x1, PT ;  /* 0x000000010d00780c */ /* 0x000fda0003f06270 */
[----:B------:R-:W-:Y:S05]  /*1330*/  @P0 BRA `(.L_x_24) ;  /* 0x0000000000740947 */ /* 0x000fea0003800000 */
[----:B------:R-:W-:Y:S02]  /*1340*/  ISETP.GE.AND P0, PT, R13, -0x18, PT ;  /* 0xffffffe80d00780c */ /* 0x000fe40003f06270 */
[----:B------:R-:W-:-:S11]  /*1350*/  LOP3.LUT R0, R0, 0x80000000, RZ, 0xc0, !PT ;  /* 0x8000000000007812 */ /* 0x000fd600078ec0ff */
[----:B------:R-:W-:Y:S05]  /*1360*/  @!P0 BRA `(.L_x_24) ;  /* 0x0000000000688947 */ /* 0x000fea0003800000 */
[CCC-:B------:R-:W-:Y:S01]  /*1370*/  FFMA.RZ R3, R14.reuse, R12.reuse, R11.reuse ;  /* 0x0000000c0e037223 */ /* 0x1c0fe2000000c00b */
[C---:B------:R-:W-:Y:S01]  /*1380*/  IADD3 R10, PT, PT, R13.reuse, 0x20, RZ ;  /* 0x000000200d0a7810 */ /* 0x040fe20007ffe0ff */
[CCC-:B------:R-:W-:Y:S01]  /*1390*/  FFMA.RM R4, R14.reuse, R12.reuse, R11.reuse ;  /* 0x0000000c0e047223 */ /* 0x1c0fe2000000400b */
[----:B------:R-:W-:Y:S02]  /*13a0*/  ISETP.NE.AND P2, PT, R13, RZ, PT ;  /* 0x000000ff0d00720c */ /* 0x000fe40003f45270 */
[----:B------:R-:W-:Y:S01]  /*13b0*/  LOP3.LUT R5, R3, 0x7fffff, RZ, 0xc0, !PT ;  /* 0x007fffff03057812 */ /* 0x000fe200078ec0ff */
[----:B------:R-:W-:Y:S01]  /*13c0*/  FFMA.RP R3, R14, R12, R11 ;  /* 0x0000000c0e037223 */ /* 0x000fe2000000800b */
[----:B------:R-:W-:Y:S01]  /*13d0*/  IMAD.MOV R11, RZ, RZ, -R13 ;  /* 0x000000ffff0b7224 */ /* 0x000fe200078e0a0d */
[----:B------:R-:W-:Y:S02]  /*13e0*/  ISETP.NE.AND P1, PT, R13, RZ, PT ;  /* 0x000000ff0d00720c */ /* 0x000fe40003f25270 */
[----:B------:R-:W-:-:S02]  /*13f0*/  LOP3.LUT R5, R5, 0x800000, RZ, 0xfc, !PT ;  /* 0x0080000005057812 */ /* 0x000fc400078efcff */
[----:B------:R-:W-:Y:S02]  /*1400*/  FSETP.NEU.FTZ.AND P0, PT, R3, R4, PT ;  /* 0x000000040300720b */ /* 0x000fe40003f1d000 */
[----:B------:R-:W-:Y:S02]  /*1410*/  SHF.L.U32 R10, R5, R10, RZ ;  /* 0x0000000a050a7219 */ /* 0x000fe400000006ff */
[----:B------:R-:W-:Y:S02]  /*1420*/  SEL R4, R11, RZ, P2 ;  /* 0x000000ff0b047207 */ /* 0x000fe40001000000 */
[----:B------:R-:W-:Y:S02]  /*1430*/  ISETP.NE.AND P1, PT, R10, RZ, P1 ;  /* 0x000000ff0a00720c */ /* 0x000fe40000f25270 */
[----:B------:R-:W-:Y:S02]  /*1440*/  SHF.R.U32.HI R4, RZ, R4, R5 ;  /* 0x00000004ff047219 */ /* 0x000fe40000011605 */
[----:B------:R-:W-:-:S02]  /*1450*/  PLOP3.LUT P0, PT, P0, P1, PT, 0xf8, 0x8f ;  /* 0x00000000008f781c */ /* 0x000fc40000703f70 */
[----:B------:R-:W-:Y:S02]  /*1460*/  SHF.R.U32.HI R10, RZ, 0x1, R4 ;  /* 0x00000001ff0a7819 */ /* 0x000fe40000011604 */
[----:B------:R-:W-:-:S04]  /*1470*/  SEL R3, RZ, 0x1, !P0 ;  /* 0x00000001ff037807 */ /* 0x000fc80004000000 */
[----:B------:R-:W-:-:S04]  /*1480*/  LOP3.LUT R3, R3, 0x1, R10, 0xf8, !PT ;  /* 0x0000000103037812 */ /* 0x000fc800078ef80a */
[----:B------:R-:W-:-:S04]  /*1490*/  LOP3.LUT R3, R3, R4, RZ, 0xc0, !PT ;  /* 0x0000000403037212 */ /* 0x000fc800078ec0ff */
[----:B------:R-:W-:-:S04]  /*14a0*/  IADD3 R3, PT, PT, R10, R3, RZ ;  /* 0x000000030a037210 */ /* 0x000fc80007ffe0ff */
[----:B------:R-:W-:Y:S01]  /*14b0*/  LOP3.LUT R0, R3, R0, RZ, 0xfc, !PT ;  /* 0x0000000003007212 */ /* 0x000fe200078efcff */
[----:B------:R-:W-:Y:S06]  /*14c0*/  BRA `(.L_x_24) ;  /* 0x0000000000107947 */ /* 0x000fec0003800000 */
.L_x_23:
[----:B------:R-:W-:-:S04]  /*14d0*/  LOP3.LUT R0, R0, 0x80000000, RZ, 0xc0, !PT ;  /* 0x8000000000007812 */ /* 0x000fc800078ec0ff */
[----:B------:R-:W-:Y:S01]  /*14e0*/  LOP3.LUT R0, R0, 0x7f800000, RZ, 0xfc, !PT ;  /* 0x7f80000000007812 */ /* 0x000fe200078efcff */
[----:B------:R-:W-:Y:S06]  /*14f0*/  BRA `(.L_x_24) ;  /* 0x0000000000047947 */ /* 0x000fec0003800000 */
.L_x_22:
[----:B------:R-:W-:-:S07]  /*1500*/  LEA R0, R5, R0, 0x17 ;  /* 0x0000000005007211 */ /* 0x000fce00078eb8ff */
.L_x_24:
[----:B------:R-:W-:Y:S05]  /*1510*/  BSYNC.RECONVERGENT B3 ;  /* 0x0000000000037941 */ /* 0x000fea0003800200 */
.L_x_21:
[----:B------:R-:W-:Y:S05]  /*1520*/  BRA `(.L_x_25) ;  /* 0x0000000000207947 */ /* 0x000fea0003800000 */
.L_x_20:
[----:B------:R-:W-:-:S04]  /*1530*/  LOP3.LUT R0, R10, 0x80000000, R3, 0x48, !PT ;  /* 0x800000000a007812 */ /* 0x000fc800078e4803 */
[----:B------:R-:W-:Y:S01]  /*1540*/  LOP3.LUT R0, R0, 0x7f800000, RZ, 0xfc, !PT ;  /* 0x7f80000000007812 */ /* 0x000fe200078efcff */
[----:B------:R-:W-:Y:S06]  /*1550*/  BRA `(.L_x_25) ;  /* 0x0000000000147947 */ /* 0x000fec0003800000 */
.L_x_19:
[----:B------:R-:W-:Y:S01]  /*1560*/  LOP3.LUT R0, R10, 0x80000000, R3, 0x48, !PT ;  /* 0x800000000a007812 */ /* 0x000fe200078e4803 */
[----:B------:R-:W-:Y:S06]  /*1570*/  BRA `(.L_x_25) ;  /* 0x00000000000c7947 */ /* 0x000fec0003800000 */
.L_x_18:
[----:B------:R-:W0:Y:S01]  /*1580*/  MUFU.RSQ R0, -QNAN ;  /* 0xffc0000000007908 */ /* 0x000e220000001400 */
[----:B------:R-:W-:Y:S05]  /*1590*/  BRA `(.L_x_25) ;  /* 0x0000000000047947 */ /* 0x000fea0003800000 */
.L_x_17:
[----:B------:R-:W-:-:S07]  /*15a0*/  FADD.FTZ R0, R3, R0 ;  /* 0x0000000003007221 */ /* 0x000fce0000010000 */
.L_x_25:
[----:B------:R-:W-:Y:S05]  /*15b0*/  BSYNC.RECONVERGENT B2 ;  /* 0x0000000000027941 */ /* 0x000fea0003800200 */
.L_x_15:
[----:B------:R-:W-:-:S04]  /*15c0*/  HFMA2 R3, -RZ, RZ, 0, 0 ;  /* 0x00000000ff037431 */ /* 0x000fc800000001ff */
[----:B0-----:R-:W-:Y:S05]  /*15d0*/  RET.REL.NODEC R2 `(_Z25findNearestNeighborCosinePfS_S_Piiiif) ;  /* 0xffffffe802887950 */ /* 0x001fea0003c3ffff */
.L_x_26:
[----:B------:R-:W-:-:S00]  /*15e0*/  BRA `(.L_x_26) ;  /* 0xfffffffc00fc7947 */ /* 0x000fc0000383ffff */
[----:B------:R-:W-:-:S00]  /*15f0*/  NOP ;  /* 0x0000000000007918 */ /* 0x000fc00000000000 */
        /* <DEDUP_REMOVED lines=8> */
.L_x_28:


//--------------------- .nv.shared._Z25findNearestNeighborCosinePfS_S_Piiiif --------------------------
	.section	.nv.shared._Z25findNearestNeighborCosinePfS_S_Piiiif,"aw",@nobits
	.sectionflags	@""
	.align	16
	.zero		1024


//--------------------- .nv.shared.reserved.0     --------------------------
	.section	.nv.shared.reserved.0,"aw",@nobits
	.weak		__nv_reservedSMEM_offset_0_alias
	.size		__nv_reservedSMEM_offset_0_alias, 0, 64
	.other		__nv_reservedSMEM_offset_0_alias,@"STO_CUDA_RESERVED_SHARED STV_DEFAULT"
__nv_reservedSMEM_offset_0_alias:
	.zero		0
	.zero		64


//--------------------- .nv.constant0._Z25findNearestNeighborCosinePfS_S_Piiiif --------------------------
	.section	.nv.constant0._Z25findNearestNeighborCosinePfS_S_Piiiif,"a",@progbits
	.sectionflags	@""
	.align	4
.nv.constant0._Z25findNearestNeighborCosinePfS_S_Piiiif:
	.zero		944


//--------------------- SYMBOLS --------------------------

	.type		.nv.reservedSmem.offset0,@object
	.size		.nv.reservedSmem.offset0,0x4
	.type		.nv.reservedSmem.cap,@object
	.size		.nv.reservedSmem.cap,0x4
